//
// Generated by NVIDIA NVVM Compiler
//
// Compiler Build ID: CL-36424714
// Cuda compilation tools, release 13.0, V13.0.88
// Based on NVVM 20.0.0
//

.version 9.0
.target sm_100
.address_size 64

	// .globl	rgb_to_nv12

.visible .entry rgb_to_nv12(
	.param .u64 .ptr .align 1 rgb_to_nv12_param_0,
	.param .u64 .ptr .align 1 rgb_to_nv12_param_1,
	.param .u64 .ptr .align 1 rgb_to_nv12_param_2,
	.param .u32 rgb_to_nv12_param_3,
	.param .u32 rgb_to_nv12_param_4,
	.param .u32 rgb_to_nv12_param_5,
	.param .u32 rgb_to_nv12_param_6
)
{
	.reg .pred 	%p<5>;
	.reg .b16 	%rs<7>;
	.reg .b32 	%r<28>;
	.reg .b32 	%f<31>;
	.reg .b64 	%rd<16>;

	ld.param.u64 	%rd1, [rgb_to_nv12_param_0];
	ld.param.u64 	%rd2, [rgb_to_nv12_param_1];
	ld.param.u64 	%rd3, [rgb_to_nv12_param_2];
	ld.param.u32 	%r3, [rgb_to_nv12_param_3];
	ld.param.u32 	%r7, [rgb_to_nv12_param_4];
	ld.param.u32 	%r5, [rgb_to_nv12_param_5];
	ld.param.u32 	%r6, [rgb_to_nv12_param_6];
	mov.u32 	%r8, %ctaid.x;
	mov.u32 	%r9, %ntid.x;
	mov.u32 	%r10, %tid.x;
	mad.lo.s32 	%r1, %r8, %r9, %r10;
	mov.u32 	%r11, %ctaid.y;
	mov.u32 	%r12, %ntid.y;
	mov.u32 	%r13, %tid.y;
	mad.lo.s32 	%r14, %r11, %r12, %r13;
	setp.ge.s32 	%p1, %r1, %r3;
	setp.ge.s32 	%p2, %r14, %r7;
	or.pred  	%p3, %p1, %p2;
	@%p3 bra 	$L__BB0_3;
	cvta.to.global.u64 	%rd4, %rd1;
	cvta.to.global.u64 	%rd5, %rd2;
	mad.lo.s32 	%r15, %r3, %r14, %r1;
	mul.lo.s32 	%r16, %r7, %r3;
	mul.wide.s32 	%rd6, %r15, 4;
	add.s64 	%rd7, %rd4, %rd6;
	ld.global.nc.f32 	%f4, [%rd7];
	mul.wide.s32 	%rd8, %r16, 4;
	add.s64 	%rd9, %rd7, %rd8;
	ld.global.nc.f32 	%f5, [%rd9];
	add.s64 	%rd10, %rd9, %rd8;
	ld.global.nc.f32 	%f6, [%rd10];
	mul.f32 	%f7, %f4, 0f437F0000;
	mul.f32 	%f8, %f5, 0f437F0000;
	mul.f32 	%f9, %f6, 0f437F0000;
	max.f32 	%f10, %f7, 0f00000000;
	min.f32 	%f11, %f10, 0f437F0000;
	max.f32 	%f12, %f8, 0f00000000;
	min.f32 	%f13, %f12, 0f437F0000;
	max.f32 	%f14, %f9, 0f00000000;
	min.f32 	%f15, %f14, 0f437F0000;
	cvt.rzi.u32.f32 	%r17, %f11;
	cvt.u16.u32 	%rs1, %r17;
	and.b16  	%rs2, %rs1, 255;
	cvt.rzi.u32.f32 	%r18, %f13;
	cvt.u16.u32 	%rs3, %r18;
	and.b16  	%rs4, %rs3, 255;
	cvt.rzi.u32.f32 	%r19, %f15;
	cvt.u16.u32 	%rs5, %r19;
	and.b16  	%rs6, %rs5, 255;
	cvt.rn.f32.u16 	%f1, %rs2;
	cvt.rn.f32.u16 	%f2, %rs4;
	mul.f32 	%f16, %f2, 0f3F1645A2;
	fma.rn.f32 	%f17, %f1, 0f3E991687, %f16;
	cvt.rn.f32.u16 	%f3, %rs6;
	fma.rn.f32 	%f18, %f3, 0f3DE978D5, %f17;
	cvt.rzi.u32.f32 	%r20, %f18;
	mad.lo.s32 	%r21, %r5, %r14, %r1;
	cvt.s64.s32 	%rd11, %r21;
	add.s64 	%rd12, %rd5, %rd11;
	st.global.u8 	[%rd12], %r20;
	or.b32  	%r22, %r14, %r1;
	and.b32  	%r23, %r22, 1;
	setp.eq.b32 	%p4, %r23, 1;
	@%p4 bra 	$L__BB0_3;
	mul.f32 	%f19, %f2, 0fBE93E575;
	fma.rn.f32 	%f20, %f1, 0fBE16A93F, %f19;
	fma.rn.f32 	%f21, %f3, 0f3EDF3B64, %f20;
	add.f32 	%f22, %f21, 0f43000000;
	mul.f32 	%f23, %f2, 0fBF03D662;
	fma.rn.f32 	%f24, %f1, 0f3F1D70A4, %f23;
	fma.rn.f32 	%f25, %f3, 0fBDCCD20B, %f24;
	add.f32 	%f26, %f25, 0f43000000;
	max.f32 	%f27, %f22, 0f00000000;
	min.f32 	%f28, %f27, 0f437F0000;
	max.f32 	%f29, %f26, 0f00000000;
	min.f32 	%f30, %f29, 0f437F0000;
	cvt.rzi.u32.f32 	%r24, %f28;
	cvt.rzi.u32.f32 	%r25, %f30;
	shr.u32 	%r26, %r14, 1;
	mad.lo.s32 	%r27, %r6, %r26, %r1;
	cvt.s64.s32 	%rd13, %r27;
	cvta.to.global.u64 	%rd14, %rd3;
	add.s64 	%rd15, %rd14, %rd13;
	st.global.u8 	[%rd15], %r24;
	st.global.u8 	[%rd15+1], %r25;
$L__BB0_3:
	ret;

}


// ===== COMPILED SASS (sm_100) =====

	.target	sm_100

	.elftype	@"ET_EXEC"


//--------------------- .note.nv.tkinfo           --------------------------
	.section	.note.nv.tkinfo,"",@"SHT_NOTE"
	.sectionflags	@"SHF_NOTE_NV_TKINFO"
	.tkinfo
        /*0018*/ 	.word	0x00000002
        /*0030*/ 	.string	""
        /*0030*/ 	.string	"ptxas"
        /*0030*/ 	.string	"Cuda compilation tools, release 13.0, V13.0.88"
        /*0030*/ 	.string	"Build cuda_13.0.r13.0/compiler.36424714_0"
        /*0030*/ 	.string	"-arch sm_100 -m 64 "



//--------------------- .note.nv.cuinfo           --------------------------
	.section	.note.nv.cuinfo,"",@"SHT_NOTE"
	.sectionflags	@"SHF_NOTE_NV_CUINFO"
        /*0018*/ 	.short	0x0002
        /*001a*/ 	.short	0x0064
        /*001c*/ 	.short	0x0082
	.zero		2


//--------------------- .nv.info                  --------------------------
	.section	.nv.info,"",@"SHT_CUDA_INFO"
	.align	4


	//----- nvinfo : EIATTR_REGCOUNT
	.align		4
        /*0000*/ 	.byte	0x04, 0x2f
        /*0002*/ 	.short	(.L_1 - .L_0)
	.align		4
.L_0:
        /*0004*/ 	.word	index@(rgb_to_nv12)
        /*0008*/ 	.word	0x0000000f


	//----- nvinfo : EIATTR_FRAME_SIZE
	.align		4
.L_1:
        /*000c*/ 	.byte	0x04, 0x11
        /*000e*/ 	.short	(.L_3 - .L_2)
	.align		4
.L_2:
        /*0010*/ 	.word	index@(rgb_to_nv12)
        /*0014*/ 	.word	0x00000000


	//----- nvinfo : EIATTR_MIN_STACK_SIZE
	.align		4
.L_3:
        /*0018*/ 	.byte	0x04, 0x12
        /*001a*/ 	.short	(.L_5 - .L_4)
	.align		4
.L_4:
        /*001c*/ 	.word	index@(rgb_to_nv12)
        /*0020*/ 	.word	0x00000000
.L_5:


//--------------------- .nv.compat                --------------------------
	.section	.nv.compat,"",@"SHT_CUDA_COMPAT_INFO"
	.align	4
        /*0000*/ 	.byte	0x02, 0x09, 0x00, 0x00, 0x02, 0x02, 0x01, 0x00, 0x02, 0x05, 0x05, 0x00, 0x03, 0x07, 0x01, 0x01
        /*0010*/ 	.byte	0x02, 0x03, 0x00, 0x00, 0x02, 0x06, 0x01, 0x00, 0x04, 0x0b, 0x08, 0x00, 0x09, 0x00, 0x00, 0x00
        /*0020*/ 	.byte	0x00, 0x00, 0x00, 0x00


//--------------------- .nv.info.rgb_to_nv12      --------------------------
	.section	.nv.info.rgb_to_nv12,"",@"SHT_CUDA_INFO"
	.sectionflags	@""
	.align	4


	//----- nvinfo : EIATTR_CUDA_API_VERSION
	.align		4
        /*0000*/ 	.byte	0x04, 0x37
        /*0002*/ 	.short	(.L_7 - .L_6)
.L_6:
        /*0004*/ 	.word	0x00000082


	//----- nvinfo : EIATTR_KPARAM_INFO
	.align		4
.L_7:
        /*0008*/ 	.byte	0x04, 0x17
        /*000a*/ 	.short	(.L_9 - .L_8)
.L_8:
        /*000c*/ 	.word	0x00000000
        /*0010*/ 	.short	0x0006
        /*0012*/ 	.short	0x0024
        /*0014*/ 	.byte	0x00, 0xf0, 0x11, 0x00


	//----- nvinfo : EIATTR_KPARAM_INFO
	.align		4
.L_9:
        /*0018*/ 	.byte	0x04, 0x17
        /*001a*/ 	.short	(.L_11 - .L_10)
.L_10:
        /*001c*/ 	.word	0x00000000
        /*0020*/ 	.short	0x0005
        /*0022*/ 	.short	0x0020
        /*0024*/ 	.byte	0x00, 0xf0, 0x11, 0x00


	//----- nvinfo : EIATTR_KPARAM_INFO
	.align		4
.L_11:
        /*0028*/ 	.byte	0x04, 0x17
        /*002a*/ 	.short	(.L_13 - .L_12)
.L_12:
        /*002c*/ 	.word	0x00000000
        /*0030*/ 	.short	0x0004
        /*0032*/ 	.short	0x001c
        /*0034*/ 	.byte	0x00, 0xf0, 0x11, 0x00


	//----- nvinfo : EIATTR_KPARAM_INFO
	.align		4
.L_13:
        /*0038*/ 	.byte	0x04, 0x17
        /*003a*/ 	.short	(.L_15 - .L_14)
.L_14:
        /*003c*/ 	.word	0x00000000
        /*0040*/ 	.short	0x0003
        /*0042*/ 	.short	0x0018
        /*0044*/ 	.byte	0x00, 0xf0, 0x11, 0x00


	//----- nvinfo : EIATTR_KPARAM_INFO
	.align		4
.L_15:
        /*0048*/ 	.byte	0x04, 0x17
        /*004a*/ 	.short	(.L_17 - .L_16)
.L_16:
        /*004c*/ 	.word	0x00000000
        /*0050*/ 	.short	0x0002
        /*0052*/ 	.short	0x0010
        /*0054*/ 	.byte	0x00, 0xf5, 0x21, 0x00


	//----- nvinfo : EIATTR_KPARAM_INFO
	.align		4
.L_17:
        /*0058*/ 	.byte	0x04, 0x17
        /*005a*/ 	.short	(.L_19 - .L_18)
.L_18:
        /*005c*/ 	.word	0x00000000
        /*0060*/ 	.short	0x0001
        /*0062*/ 	.short	0x0008
        /*0064*/ 	.byte	0x00, 0xf5, 0x21, 0x00


	//----- nvinfo : EIATTR_KPARAM_INFO
	.align		4
.L_19:
        /*0068*/ 	.byte	0x04, 0x17
        /*006a*/ 	.short	(.L_21 - .L_20)
.L_20:
        /*006c*/ 	.word	0x00000000
        /*0070*/ 	.short	0x0000
        /*0072*/ 	.short	0x0000
        /*0074*/ 	.byte	0x00, 0xf5, 0x21, 0x00


	//----- nvinfo : EIATTR_SPARSE_MMA_MASK
	.align		4
.L_21:
        /*0078*/ 	.byte	0x03, 0x50
        /*007a*/ 	.short	0x0000


	//----- nvinfo : EIATTR_MAXREG_COUNT
	.align		4
        /*007c*/ 	.byte	0x03, 0x1b
        /*007e*/ 	.short	0x00ff


	//----- nvinfo : EIATTR_MERCURY_ISA_VERSION
	.align		4
        /*0080*/ 	.byte	0x03, 0x5f
        /*0082*/ 	.short	0x0101


	//----- nvinfo : EIATTR_VRC_CTA_INIT_COUNT
	.align		4
        /*0084*/ 	.byte	0x02, 0x4a
	.zero		1
	.zero		1


	//----- nvinfo : EIATTR_EXIT_INSTR_OFFSETS
	.align		4
        /*0088*/ 	.byte	0x04, 0x1c
        /*008a*/ 	.short	(.L_23 - .L_22)


	//   ....[0]....
.L_22:
        /*008c*/ 	.word	0x000000c0


	//   ....[1]....
        /*0090*/ 	.word	0x00000350


	//   ....[2]....
        /*0094*/ 	.word	0x000004c0


	//----- nvinfo : EIATTR_CBANK_PARAM_SIZE
	.align		4
.L_23:
        /*0098*/ 	.byte	0x03, 0x19
        /*009a*/ 	.short	0x0028


	//----- nvinfo : EIATTR_PARAM_CBANK
	.align		4
        /*009c*/ 	.byte	0x04, 0x0a
        /*009e*/ 	.short	(.L_25 - .L_24)
	.align		4
.L_24:
        /*00a0*/ 	.word	index@(.nv.constant0.rgb_to_nv12)
        /*00a4*/ 	.short	0x0380
        /*00a6*/ 	.short	0x0028


	//----- nvinfo : EIATTR_SW_WAR
	.align		4
.L_25:
        /*00a8*/ 	.byte	0x04, 0x36
        /*00aa*/ 	.short	(.L_27 - .L_26)
.L_26:
        /*00ac*/ 	.word	0x00000008
.L_27:


//--------------------- .nv.callgraph             --------------------------
	.section	.nv.callgraph,"",@"SHT_CUDA_CALLGRAPH"
	.align	4
	.sectionentsize	8
	.align		4
        /*0000*/ 	.word	0x00000000
	.align		4
        /*0004*/ 	.word	0xffffffff
	.align		4
        /*0008*/ 	.word	0x00000000
	.align		4
        /*000c*/ 	.word	0xfffffffe
	.align		4
        /*0010*/ 	.word	0x00000000
	.align		4
        /*0014*/ 	.word	0xfffffffd
	.align		4
        /*0018*/ 	.word	0x00000000
	.align		4
        /*001c*/ 	.word	0xfffffffc


//--------------------- .text.rgb_to_nv12         --------------------------
	.section	.text.rgb_to_nv12,"ax",@progbits
	.align	128
        .global         rgb_to_nv12
        .type           rgb_to_nv12,@function
        .size           rgb_to_nv12,(.L_x_1 - rgb_to_nv12)
        .other          rgb_to_nv12,@"STO_CUDA_ENTRY STV_DEFAULT"
rgb_to_nv12:
.text.rgb_to_nv12:
[----:B------:R-:W-:Y:S01]  /*0000*/  LDC R1, c[0x0][0x37c] ;  /* 0x0000df00ff017b82 */ /* 0x000fe20000000800 */
[----:B------:R-:W0:Y:S07]  /*0010*/  S2R R5, SR_TID.Y ;  /* 0x0000000000057919 */ /* 0x000e2e0000002200 */
[----:B------:R-:W1:Y:S01]  /*0020*/  LDC R3, c[0x0][0x360] ;  /* 0x0000d800ff037b82 */ /* 0x000e620000000800 */
[----:B------:R-:W1:Y:S07]  /*0030*/  S2R R2, SR_TID.X ;  /* 0x0000000000027919 */ /* 0x000e6e0000002100 */
[----:B------:R-:W0:Y:S08]  /*0040*/  S2UR UR5, SR_CTAID.Y ;  /* 0x00000000000579c3 */ /* 0x000e300000002600 */
[----:B------:R-:W0:Y:S08]  /*0050*/  LDC R0, c[0x0][0x364] ;  /* 0x0000d900ff007b82 */ /* 0x000e300000000800 */
[----:B------:R-:W1:Y:S08]  /*0060*/  S2UR UR4, SR_CTAID.X ;  /* 0x00000000000479c3 */ /* 0x000e700000002500 */
[----:B------:R-:W2:Y:S01]  /*0070*/  LDC.64 R8, c[0x0][0x398] ;  /* 0x0000e600ff087b82 */ /* 0x000ea20000000a00 */
[----:B0-----:R-:W-:-:S02]  /*0080*/  IMAD R0, R0, UR5, R5 ;  /* 0x0000000500007c24 */ /* 0x001fc4000f8e0205 */
[----:B-1----:R-:W-:-:S03]  /*0090*/  IMAD R3, R3, UR4, R2 ;  /* 0x0000000403037c24 */ /* 0x002fc6000f8e0202 */
[----:B--2---:R-:W-:-:S04]  /*00a0*/  ISETP.GE.AND P0, PT, R0, R9, PT ;  /* 0x000000090000720c */ /* 0x004fc80003f06270 */
[----:B------:R-:W-:-:S13]  /*00b0*/  ISETP.GE.OR P0, PT, R3, R8, P0 ;  /* 0x000000080300720c */ /* 0x000fda0000706670 */
[----:B------:R-:W-:Y:S05]  /*00c0*/  @P0 EXIT ;  /* 0x000000000000094d */ /* 0x000fea0003800000 */
[----:B------:R-:W0:Y:S01]  /*00d0*/  LDC.64 R4, c[0x0][0x380] ;  /* 0x0000e000ff047b82 */ /* 0x000e220000000a00 */
[----:B------:R-:W1:Y:S01]  /*00e0*/  LDCU.64 UR4, c[0x0][0x358] ;  /* 0x00006b00ff0477ac */ /* 0x000e620008000a00 */
[-C--:B------:R-:W-:Y:S02]  /*00f0*/  IMAD R7, R0, R8.reuse, R3 ;  /* 0x0000000800077224 */ /* 0x080fe400078e0203 */
[----:B------:R-:W-:Y:S01]  /*0100*/  IMAD R9, R9, R8, RZ ;  /* 0x0000000809097224 */ /* 0x000fe200078e02ff */
[----:B------:R-:W2:Y:S01]  /*0110*/  LDCU UR6, c[0x0][0x3a0] ;  /* 0x00007400ff0677ac */ /* 0x000ea20008000800 */
[----:B------:R-:W3:Y:S01]  /*0120*/  LDCU.64 UR8, c[0x0][0x388] ;  /* 0x00007100ff0877ac */ /* 0x000ee20008000a00 */
[----:B0-----:R-:W-:-:S05]  /*0130*/  IMAD.WIDE R4, R7, 0x4, R4 ;  /* 0x0000000407047825 */ /* 0x001fca00078e0204 */
[----:B-1----:R-:W4:Y:S01]  /*0140*/  LDG.E.CONSTANT R2, desc[UR4][R4.64] ;  /* 0x0000000404027981 */ /* 0x002f22000c1e9900 */
[----:B------:R-:W-:-:S05]  /*0150*/  IMAD.WIDE R6, R9, 0x4, R4 ;  /* 0x0000000409067825 */ /* 0x000fca00078e0204 */
[----:B------:R-:W5:Y:S01]  /*0160*/  LDG.E.CONSTANT R10, desc[UR4][R6.64] ;  /* 0x00000004060a7981 */ /* 0x000f62000c1e9900 */
[----:B------:R-:W-:-:S06]  /*0170*/  IMAD.WIDE R8, R9, 0x4, R6 ;  /* 0x0000000409087825 */ /* 0x000fcc00078e0206 */
[----:B------:R-:W2:Y:S01]  /*0180*/  LDG.E.CONSTANT R8, desc[UR4][R8.64] ;  /* 0x0000000408087981 */ /* 0x000ea2000c1e9900 */
[----:B------:R-:W-:-:S04]  /*0190*/  LOP3.LUT R12, R0, 0x1, R3, 0xc8, !PT ;  /* 0x00000001000c7812 */ /* 0x000fc800078ec803 */
[----:B------:R-:W-:Y:S01]  /*01a0*/  ISETP.NE.U32.AND P0, PT, R12, 0x1, PT ;  /* 0x000000010c00780c */ /* 0x000fe20003f05070 */
[----:B----4-:R-:W-:-:S05]  /*01b0*/  FMUL R2, R2, 255 ;  /* 0x437f000002027820 */ /* 0x010fca0000400000 */
[----:B------:R-:W-:Y:S01]  /*01c0*/  FMNMX R2, RZ, R2, !PT ;  /* 0x00000002ff027209 */ /* 0x000fe20007800000 */
[----:B-----5:R-:W-:-:S03]  /*01d0*/  FMUL R10, R10, 255 ;  /* 0x437f00000a0a7820 */ /* 0x020fc60000400000 */
[----:B------:R-:W-:Y:S02]  /*01e0*/  FMNMX R11, R2, 255, PT ;  /* 0x437f0000020b7809 */ /* 0x000fe40003800000 */
[----:B------:R-:W-:Y:S01]  /*01f0*/  FMNMX R10, RZ, R10, !PT ;  /* 0x0000000aff0a7209 */ /* 0x000fe20007800000 */
[----:B--2---:R-:W-:-:S03]  /*0200*/  FMUL R2, R8, 255 ;  /* 0x437f000008027820 */ /* 0x004fc60000400000 */
[----:B------:R-:W-:Y:S01]  /*0210*/  FMNMX R10, R10, 255, PT ;  /* 0x437f00000a0a7809 */ /* 0x000fe20003800000 */
[----:B------:R-:W0:Y:S01]  /*0220*/  F2I.U32.TRUNC.NTZ R11, R11 ;  /* 0x0000000b000b7305 */ /* 0x000e22000020f000 */
[----:B------:R-:W-:-:S04]  /*0230*/  FMNMX R2, RZ, R2, !PT ;  /* 0x00000002ff027209 */ /* 0x000fc80007800000 */
[----:B------:R-:W-:-:S03]  /*0240*/  FMNMX R2, R2, 255, PT ;  /* 0x437f000002027809 */ /* 0x000fc60003800000 */
[----:B------:R-:W1:Y:S01]  /*0250*/  F2I.U32.TRUNC.NTZ R10, R10 ;  /* 0x0000000a000a7305 */ /* 0x000e62000020f000 */
[----:B0-----:R-:W-:-:S07]  /*0260*/  LOP3.LUT R4, R11, 0xff, RZ, 0xc0, !PT ;  /* 0x000000ff0b047812 */ /* 0x001fce00078ec0ff */
[----:B------:R-:W0:Y:S01]  /*0270*/  F2I.U32.TRUNC.NTZ R2, R2 ;  /* 0x0000000200027305 */ /* 0x000e22000020f000 */
[----:B-1----:R-:W-:-:S07]  /*0280*/  LOP3.LUT R5, R10, 0xff, RZ, 0xc0, !PT ;  /* 0x000000ff0a057812 */ /* 0x002fce00078ec0ff */
[----:B------:R3:W-:Y:S01]  /*0290*/  I2F.U16 R7, R4 ;  /* 0x0000000400077306 */ /* 0x0007e20000101000 */
[----:B0-----:R-:W-:-:S07]  /*02a0*/  LOP3.LUT R6, R2, 0xff, RZ, 0xc0, !PT ;  /* 0x000000ff02067812 */ /* 0x001fce00078ec0ff */
[----:B------:R0:W1:Y:S01]  /*02b0*/  I2F.U16 R8, R5 ;  /* 0x0000000500087306 */ /* 0x0000620000101000 */
[----:B------:R-:W-:-:S05]  /*02c0*/  IMAD R2, R0, UR6, R3 ;  /* 0x0000000600027c24 */ /* 0x000fca000f8e0203 */
[C---:B---3--:R-:W-:Y:S02]  /*02d0*/  IADD3 R4, P1, PT, R2.reuse, UR8, RZ ;  /* 0x0000000802047c10 */ /* 0x048fe4000ff3e0ff */
[----:B------:R-:W2:Y:S02]  /*02e0*/  I2F.U16 R9, R6 ;  /* 0x0000000600097306 */ /* 0x000ea40000101000 */
[----:B0-----:R-:W-:Y:S01]  /*02f0*/  LEA.HI.X.SX32 R5, R2, UR9, 0x1, P1 ;  /* 0x0000000902057c11 */ /* 0x001fe200088f0eff */
[----:B-1----:R-:W-:-:S04]  /*0300*/  FMUL R10, R8, 0.58700001239776611328 ;  /* 0x3f1645a2080a7820 */ /* 0x002fc80000400000 */
[----:B------:R-:W-:-:S04]  /*0310*/  FFMA R10, R7, 0.29899999499320983887, R10 ;  /* 0x3e991687070a7823 */ /* 0x000fc8000000000a */
[----:B--2---:R-:W-:-:S04]  /*0320*/  FFMA R10, R9, 0.11400000005960464478, R10 ;  /* 0x3de978d5090a7823 */ /* 0x004fc8000000000a */
[----:B------:R-:W0:Y:S02]  /*0330*/  F2I.U32.TRUNC.NTZ R11, R10 ;  /* 0x0000000a000b7305 */ /* 0x000e24000020f000 */
[----:B0-----:R0:W-:Y:S01]  /*0340*/  STG.E.U8 desc[UR4][R4.64], R11 ;  /* 0x0000000b04007986 */ /* 0x0011e2000c101104 */
[----:B------:R-:W-:Y:S05]  /*0350*/  @!P0 EXIT ;  /* 0x000000000000894d */ /* 0x000fea0003800000 */
[C---:B------:R-:W-:Y:S01]  /*0360*/  FMUL R2, R8.reuse, -0.28885999321937561035 ;  /* 0xbe93e57508027820 */ /* 0x040fe20000400000 */
[----:B------:R-:W-:Y:S01]  /*0370*/  FMUL R8, R8, -0.51498997211456298828 ;  /* 0xbf03d66208087820 */ /* 0x000fe20000400000 */
[----:B------:R-:W1:Y:S01]  /*0380*/  LDCU UR6, c[0x0][0x3a4] ;  /* 0x00007480ff0677ac */ /* 0x000e620008000800 */
[----:B------:R-:W-:Y:S01]  /*0390*/  SHF.R.U32.HI R0, RZ, 0x1, R0 ;  /* 0x00000001ff007819 */ /* 0x000fe20000011600 */
[C---:B------:R-:W-:Y:S01]  /*03a0*/  FFMA R2, R7.reuse, -0.1471299976110458374, R2 ;  /* 0xbe16a93f07027823 */ /* 0x040fe20000000002 */
[----:B------:R-:W-:Y:S01]  /*03b0*/  FFMA R8, R7, 0.61500000953674316406, R8 ;  /* 0x3f1d70a407087823 */ /* 0x000fe20000000008 */
[----:B------:R-:W2:Y:S02]  /*03c0*/  LDCU.64 UR8, c[0x0][0x390] ;  /* 0x00007200ff0877ac */ /* 0x000ea40008000a00 */
[C---:B------:R-:W-:Y:S01]  /*03d0*/  FFMA R2, R9.reuse, 0.43599998950958251953, R2 ;  /* 0x3edf3b6409027823 */ /* 0x040fe20000000002 */
[----:B------:R-:W-:-:S03]  /*03e0*/  FFMA R8, R9, -0.10001000016927719116, R8 ;  /* 0xbdccd20b09087823 */ /* 0x000fc60000000008 */
[----:B------:R-:W-:Y:S01]  /*03f0*/  FADD R2, R2, 128 ;  /* 0x4300000002027421 */ /* 0x000fe20000000000 */
[----:B------:R-:W-:-:S04]  /*0400*/  FADD R8, R8, 128 ;  /* 0x4300000008087421 */ /* 0x000fc80000000000 */
[----:B------:R-:W-:Y:S02]  /*0410*/  FMNMX R2, RZ, R2, !PT ;  /* 0x00000002ff027209 */ /* 0x000fe40007800000 */
[----:B------:R-:W-:Y:S01]  /*0420*/  FMNMX R8, RZ, R8, !PT ;  /* 0x00000008ff087209 */ /* 0x000fe20007800000 */
[----:B-1----:R-:W-:Y:S01]  /*0430*/  IMAD R0, R0, UR6, R3 ;  /* 0x0000000600007c24 */ /* 0x002fe2000f8e0203 */
[----:B0-----:R-:W-:Y:S02]  /*0440*/  FMNMX R4, R2, 255, PT ;  /* 0x437f000002047809 */ /* 0x001fe40003800000 */
[----:B------:R-:W-:Y:S02]  /*0450*/  FMNMX R8, R8, 255, PT ;  /* 0x437f000008087809 */ /* 0x000fe40003800000 */
[----:B------:R-:W0:Y:S01]  /*0460*/  F2I.U32.TRUNC.NTZ R5, R4 ;  /* 0x0000000400057305 */ /* 0x000e22000020f000 */
[----:B--2---:R-:W-:-:S04]  /*0470*/  IADD3 R2, P0, PT, R0, UR8, RZ ;  /* 0x0000000800027c10 */ /* 0x004fc8000ff1e0ff */
[----:B------:R-:W-:-:S03]  /*0480*/  LEA.HI.X.SX32 R3, R0, UR9, 0x1, P0 ;  /* 0x0000000900037c11 */ /* 0x000fc600080f0eff */
[----:B------:R-:W1:Y:S02]  /*0490*/  F2I.U32.TRUNC.NTZ R7, R8 ;  /* 0x0000000800077305 */ /* 0x000e64000020f000 */
[----:B0-----:R-:W-:Y:S04]  /*04a0*/  STG.E.U8 desc[UR4][R2.64], R5 ;  /* 0x0000000502007986 */ /* 0x001fe8000c101104 */
[----:B-1----:R-:W-:Y:S01]  /*04b0*/  STG.E.U8 desc[UR4][R2.64+0x1], R7 ;  /* 0x0000010702007986 */ /* 0x002fe2000c101104 */
[----:B------:R-:W-:Y:S05]  /*04c0*/  EXIT ;  /* 0x000000000000794d */ /* 0x000fea0003800000 */
.L_x_0:
[----:B------:R-:W-:-:S00]  /*04d0*/  BRA `(.L_x_0) ;  /* 0xfffffffc00fc7947 */ /* 0x000fc0000383ffff */
[----:B------:R-:W-:-:S00]  /*04e0*/  NOP ;  /* 0x0000000000007918 */ /* 0x000fc00000000000 */
        /* <DEDUP_REMOVED lines=9> */
.L_x_1:


//--------------------- .nv.shared.reserved.0     --------------------------
	.section	.nv.shared.reserved.0,"aw",@nobits
	.weak		__nv_reservedSMEM_offset_0_alias
	.size		__nv_reservedSMEM_offset_0_alias, 0, 64
	.other		__nv_reservedSMEM_offset_0_alias,@"STO_CUDA_RESERVED_SHARED STV_DEFAULT"
__nv_reservedSMEM_offset_0_alias:
	.zero		0
	.zero		64


//--------------------- .nv.constant0.rgb_to_nv12 --------------------------
	.section	.nv.constant0.rgb_to_nv12,"a",@progbits
	.sectionflags	@""
	.align	4
.nv.constant0.rgb_to_nv12:
	.zero		936


//--------------------- SYMBOLS --------------------------

	.type		.nv.reservedSmem.offset0,@object
	.size		.nv.reservedSmem.offset0,0x4
